//
// Generated by NVIDIA NVVM Compiler
//
// Compiler Build ID: CL-36424714
// Cuda compilation tools, release 13.0, V13.0.88
// Based on NVVM 20.0.0
//

.version 9.0
.target sm_100
.address_size 64

	// .globl	_Z24shuffle_broadcast_kernelPii

.visible .entry _Z24shuffle_broadcast_kernelPii(
	.param .u64 .ptr .align 1 _Z24shuffle_broadcast_kernelPii_param_0,
	.param .u32 _Z24shuffle_broadcast_kernelPii_param_1
)
{
	.reg .pred 	%p<2>;
	.reg .b32 	%r<4>;
	.reg .b64 	%rd<5>;

	ld.param.u64 	%rd1, [_Z24shuffle_broadcast_kernelPii_param_0];
	cvta.to.global.u64 	%rd2, %rd1;
	mov.u32 	%r1, %tid.x;
	and.b32  	%r2, %r1, 31;
	shfl.sync.idx.b32	%r3|%p1, %r2, 0, 31, -1;
	mul.wide.u32 	%rd3, %r1, 4;
	add.s64 	%rd4, %rd2, %rd3;
	st.global.u32 	[%rd4], %r3;
	ret;

}
	// .globl	_Z17shuffle_up_kernelPiS_i
.visible .entry _Z17shuffle_up_kernelPiS_i(
	.param .u64 .ptr .align 1 _Z17shuffle_up_kernelPiS_i_param_0,
	.param .u64 .ptr .align 1 _Z17shuffle_up_kernelPiS_i_param_1,
	.param .u32 _Z17shuffle_up_kernelPiS_i_param_2
)
{
	.reg .pred 	%p<2>;
	.reg .b32 	%r<5>;
	.reg .b64 	%rd<8>;

	ld.param.u64 	%rd1, [_Z17shuffle_up_kernelPiS_i_param_0];
	ld.param.u64 	%rd2, [_Z17shuffle_up_kernelPiS_i_param_1];
	ld.param.u32 	%r1, [_Z17shuffle_up_kernelPiS_i_param_2];
	cvta.to.global.u64 	%rd3, %rd1;
	cvta.to.global.u64 	%rd4, %rd2;
	mov.u32 	%r2, %tid.x;
	mul.wide.u32 	%rd5, %r2, 4;
	add.s64 	%rd6, %rd4, %rd5;
	ld.global.u32 	%r3, [%rd6];
	shfl.sync.up.b32	%r4|%p1, %r3, %r1, 0, -1;
	add.s64 	%rd7, %rd3, %rd5;
	st.global.u32 	[%rd7], %r4;
	ret;

}
	// .globl	_Z19shuffle_down_kernelPiS_i
.visible .entry _Z19shuffle_down_kernelPiS_i(
	.param .u64 .ptr .align 1 _Z19shuffle_down_kernelPiS_i_param_0,
	.param .u64 .ptr .align 1 _Z19shuffle_down_kernelPiS_i_param_1,
	.param .u32 _Z19shuffle_down_kernelPiS_i_param_2
)
{
	.reg .pred 	%p<2>;
	.reg .b32 	%r<5>;
	.reg .b64 	%rd<8>;

	ld.param.u64 	%rd1, [_Z19shuffle_down_kernelPiS_i_param_0];
	ld.param.u64 	%rd2, [_Z19shuffle_down_kernelPiS_i_param_1];
	ld.param.u32 	%r1, [_Z19shuffle_down_kernelPiS_i_param_2];
	cvta.to.global.u64 	%rd3, %rd1;
	cvta.to.global.u64 	%rd4, %rd2;
	mov.u32 	%r2, %tid.x;
	mul.wide.u32 	%rd5, %r2, 4;
	add.s64 	%rd6, %rd4, %rd5;
	ld.global.u32 	%r3, [%rd6];
	shfl.sync.down.b32	%r4|%p1, %r3, %r1, 31, -1;
	add.s64 	%rd7, %rd3, %rd5;
	st.global.u32 	[%rd7], %r4;
	ret;

}
	// .globl	_Z18shuffle_xor_kernelPiS_i
.visible .entry _Z18shuffle_xor_kernelPiS_i(
	.param .u64 .ptr .align 1 _Z18shuffle_xor_kernelPiS_i_param_0,
	.param .u64 .ptr .align 1 _Z18shuffle_xor_kernelPiS_i_param_1,
	.param .u32 _Z18shuffle_xor_kernelPiS_i_param_2
)
{
	.reg .pred 	%p<2>;
	.reg .b32 	%r<5>;
	.reg .b64 	%rd<8>;

	ld.param.u64 	%rd1, [_Z18shuffle_xor_kernelPiS_i_param_0];
	ld.param.u64 	%rd2, [_Z18shuffle_xor_kernelPiS_i_param_1];
	ld.param.u32 	%r1, [_Z18shuffle_xor_kernelPiS_i_param_2];
	cvta.to.global.u64 	%rd3, %rd1;
	cvta.to.global.u64 	%rd4, %rd2;
	mov.u32 	%r2, %tid.x;
	mul.wide.u32 	%rd5, %r2, 4;
	add.s64 	%rd6, %rd4, %rd5;
	ld.global.u32 	%r3, [%rd6];
	shfl.sync.bfly.b32	%r4|%p1, %r3, %r1, 31, -1;
	add.s64 	%rd7, %rd3, %rd5;
	st.global.u32 	[%rd7], %r4;
	ret;

}
	// .globl	_Z22warp_prefix_sum_kernelPiS_
.visible .entry _Z22warp_prefix_sum_kernelPiS_(
	.param .u64 .ptr .align 1 _Z22warp_prefix_sum_kernelPiS__param_0,
	.param .u64 .ptr .align 1 _Z22warp_prefix_sum_kernelPiS__param_1
)
{
	.reg .pred 	%p<11>;
	.reg .b32 	%r<19>;
	.reg .b64 	%rd<8>;

	ld.param.u64 	%rd1, [_Z22warp_prefix_sum_kernelPiS__param_0];
	ld.param.u64 	%rd2, [_Z22warp_prefix_sum_kernelPiS__param_1];
	cvta.to.global.u64 	%rd3, %rd2;
	mov.u32 	%r1, %tid.x;
	mul.wide.u32 	%rd4, %r1, 4;
	add.s64 	%rd5, %rd3, %rd4;
	ld.global.u32 	%r2, [%rd5];
	and.b32  	%r3, %r1, 31;
	shfl.sync.up.b32	%r4|%p1, %r2, 1, 0, -1;
	setp.eq.s32 	%p2, %r3, 0;
	selp.b32 	%r5, 0, %r4, %p2;
	add.s32 	%r6, %r5, %r2;
	shfl.sync.up.b32	%r7|%p3, %r6, 2, 0, -1;
	setp.lt.u32 	%p4, %r3, 2;
	selp.b32 	%r8, 0, %r7, %p4;
	add.s32 	%r9, %r8, %r6;
	shfl.sync.up.b32	%r10|%p5, %r9, 4, 0, -1;
	setp.lt.u32 	%p6, %r3, 4;
	selp.b32 	%r11, 0, %r10, %p6;
	add.s32 	%r12, %r11, %r9;
	shfl.sync.up.b32	%r13|%p7, %r12, 8, 0, -1;
	setp.lt.u32 	%p8, %r3, 8;
	selp.b32 	%r14, 0, %r13, %p8;
	add.s32 	%r15, %r14, %r12;
	shfl.sync.up.b32	%r16|%p9, %r15, 16, 0, -1;
	setp.lt.u32 	%p10, %r3, 16;
	selp.b32 	%r17, 0, %r16, %p10;
	add.s32 	%r18, %r17, %r15;
	cvta.to.global.u64 	%rd6, %rd1;
	add.s64 	%rd7, %rd6, %rd4;
	st.global.u32 	[%rd7], %r18;
	ret;

}
	// .globl	_Z19warp_reverse_kernelPiS_
.visible .entry _Z19warp_reverse_kernelPiS_(
	.param .u64 .ptr .align 1 _Z19warp_reverse_kernelPiS__param_0,
	.param .u64 .ptr .align 1 _Z19warp_reverse_kernelPiS__param_1
)
{
	.reg .pred 	%p<2>;
	.reg .b32 	%r<6>;
	.reg .b64 	%rd<8>;

	ld.param.u64 	%rd1, [_Z19warp_reverse_kernelPiS__param_0];
	ld.param.u64 	%rd2, [_Z19warp_reverse_kernelPiS__param_1];
	cvta.to.global.u64 	%rd3, %rd1;
	cvta.to.global.u64 	%rd4, %rd2;
	mov.u32 	%r1, %tid.x;
	not.b32 	%r2, %r1;
	mul.wide.u32 	%rd5, %r1, 4;
	add.s64 	%rd6, %rd4, %rd5;
	ld.global.u32 	%r3, [%rd6];
	and.b32  	%r4, %r2, 31;
	shfl.sync.idx.b32	%r5|%p1, %r3, %r4, 31, -1;
	add.s64 	%rd7, %rd3, %rd5;
	st.global.u32 	[%rd7], %r5;
	ret;

}
	// .globl	_Z25warp_sum_reduction_kernelPiS_
.visible .entry _Z25warp_sum_reduction_kernelPiS_(
	.param .u64 .ptr .align 1 _Z25warp_sum_reduction_kernelPiS__param_0,
	.param .u64 .ptr .align 1 _Z25warp_sum_reduction_kernelPiS__param_1
)
{
	.reg .pred 	%p<7>;
	.reg .b32 	%r<15>;
	.reg .b64 	%rd<9>;

	ld.param.u64 	%rd1, [_Z25warp_sum_reduction_kernelPiS__param_0];
	ld.param.u64 	%rd2, [_Z25warp_sum_reduction_kernelPiS__param_1];
	cvta.to.global.u64 	%rd3, %rd2;
	mov.u32 	%r1, %tid.x;
	mul.wide.u32 	%rd4, %r1, 4;
	add.s64 	%rd5, %rd3, %rd4;
	ld.global.u32 	%r3, [%rd5];
	shfl.sync.bfly.b32	%r4|%p1, %r3, 16, 31, -1;
	add.s32 	%r5, %r4, %r3;
	shfl.sync.bfly.b32	%r6|%p2, %r5, 8, 31, -1;
	add.s32 	%r7, %r6, %r5;
	shfl.sync.bfly.b32	%r8|%p3, %r7, 4, 31, -1;
	add.s32 	%r9, %r8, %r7;
	shfl.sync.bfly.b32	%r10|%p4, %r9, 2, 31, -1;
	add.s32 	%r11, %r10, %r9;
	shfl.sync.bfly.b32	%r12|%p5, %r11, 1, 31, -1;
	add.s32 	%r2, %r12, %r11;
	and.b32  	%r13, %r1, 31;
	setp.ne.s32 	%p6, %r13, 0;
	@%p6 bra 	$L__BB6_2;
	cvta.to.global.u64 	%rd6, %rd1;
	shr.u32 	%r14, %r1, 5;
	mul.wide.u32 	%rd7, %r14, 4;
	add.s64 	%rd8, %rd6, %rd7;
	st.global.u32 	[%rd8], %r2;
$L__BB6_2:
	ret;

}


// ===== COMPILED SASS (sm_100) =====

	.target	sm_100

	.elftype	@"ET_EXEC"


//--------------------- .note.nv.tkinfo           --------------------------
	.section	.note.nv.tkinfo,"",@"SHT_NOTE"
	.sectionflags	@"SHF_NOTE_NV_TKINFO"
	.tkinfo
        /*0018*/ 	.word	0x00000002
        /*0030*/ 	.string	""
        /*0030*/ 	.string	"ptxas"
        /*0030*/ 	.string	"Cuda compilation tools, release 13.0, V13.0.88"
        /*0030*/ 	.string	"Build cuda_13.0.r13.0/compiler.36424714_0"
        /*0030*/ 	.string	"-arch sm_100 -m 64 "



//--------------------- .note.nv.cuinfo           --------------------------
	.section	.note.nv.cuinfo,"",@"SHT_NOTE"
	.sectionflags	@"SHF_NOTE_NV_CUINFO"
        /*0018*/ 	.short	0x0002
        /*001a*/ 	.short	0x0064
        /*001c*/ 	.short	0x0082
	.zero		2


//--------------------- .nv.info                  --------------------------
	.section	.nv.info,"",@"SHT_CUDA_INFO"
	.align	4


	//----- nvinfo : EIATTR_REGCOUNT
	.align		4
        /*0000*/ 	.byte	0x04, 0x2f
        /*0002*/ 	.short	(.L_1 - .L_0)
	.align		4
.L_0:
        /*0004*/ 	.word	index@(_Z24shuffle_broadcast_kernelPii)
        /*0008*/ 	.word	0x0000000a


	//----- nvinfo : EIATTR_FRAME_SIZE
	.align		4
.L_1:
        /*000c*/ 	.byte	0x04, 0x11
        /*000e*/ 	.short	(.L_3 - .L_2)
	.align		4
.L_2:
        /*0010*/ 	.word	index@(_Z24shuffle_broadcast_kernelPii)
        /*0014*/ 	.word	0x00000000


	//----- nvinfo : EIATTR_REGCOUNT
	.align		4
.L_3:
        /*0018*/ 	.byte	0x04, 0x2f
        /*001a*/ 	.short	(.L_5 - .L_4)
	.align		4
.L_4:
        /*001c*/ 	.word	index@(_Z17shuffle_up_kernelPiS_i)
        /*0020*/ 	.word	0x0000000c


	//----- nvinfo : EIATTR_FRAME_SIZE
	.align		4
.L_5:
        /*0024*/ 	.byte	0x04, 0x11
        /*0026*/ 	.short	(.L_7 - .L_6)
	.align		4
.L_6:
        /*0028*/ 	.word	index@(_Z17shuffle_up_kernelPiS_i)
        /*002c*/ 	.word	0x00000000


	//----- nvinfo : EIATTR_REGCOUNT
	.align		4
.L_7:
        /*0030*/ 	.byte	0x04, 0x2f
        /*0032*/ 	.short	(.L_9 - .L_8)
	.align		4
.L_8:
        /*0034*/ 	.word	index@(_Z19shuffle_down_kernelPiS_i)
        /*0038*/ 	.word	0x0000000c


	//----- nvinfo : EIATTR_FRAME_SIZE
	.align		4
.L_9:
        /*003c*/ 	.byte	0x04, 0x11
        /*003e*/ 	.short	(.L_11 - .L_10)
	.align		4
.L_10:
        /*0040*/ 	.word	index@(_Z19shuffle_down_kernelPiS_i)
        /*0044*/ 	.word	0x00000000


	//----- nvinfo : EIATTR_REGCOUNT
	.align		4
.L_11:
        /*0048*/ 	.byte	0x04, 0x2f
        /*004a*/ 	.short	(.L_13 - .L_12)
	.align		4
.L_12:
        /*004c*/ 	.word	index@(_Z18shuffle_xor_kernelPiS_i)
        /*0050*/ 	.word	0x0000000c


	//----- nvinfo : EIATTR_FRAME_SIZE
	.align		4
.L_13:
        /*0054*/ 	.byte	0x04, 0x11
        /*0056*/ 	.short	(.L_15 - .L_14)
	.align		4
.L_14:
        /*0058*/ 	.word	index@(_Z18shuffle_xor_kernelPiS_i)
        /*005c*/ 	.word	0x00000000


	//----- nvinfo : EIATTR_REGCOUNT
	.align		4
.L_15:
        /*0060*/ 	.byte	0x04, 0x2f
        /*0062*/ 	.short	(.L_17 - .L_16)
	.align		4
.L_16:
        /*0064*/ 	.word	index@(_Z22warp_prefix_sum_kernelPiS_)
        /*0068*/ 	.word	0x0000000c


	//----- nvinfo : EIATTR_FRAME_SIZE
	.align		4
.L_17:
        /*006c*/ 	.byte	0x04, 0x11
        /*006e*/ 	.short	(.L_19 - .L_18)
	.align		4
.L_18:
        /*0070*/ 	.word	index@(_Z22warp_prefix_sum_kernelPiS_)
        /*0074*/ 	.word	0x00000000


	//----- nvinfo : EIATTR_REGCOUNT
	.align		4
.L_19:
        /*0078*/ 	.byte	0x04, 0x2f
        /*007a*/ 	.short	(.L_21 - .L_20)
	.align		4
.L_20:
        /*007c*/ 	.word	index@(_Z19warp_reverse_kernelPiS_)
        /*0080*/ 	.word	0x0000000c


	//----- nvinfo : EIATTR_FRAME_SIZE
	.align		4
.L_21:
        /*0084*/ 	.byte	0x04, 0x11
        /*0086*/ 	.short	(.L_23 - .L_22)
	.align		4
.L_22:
        /*0088*/ 	.word	index@(_Z19warp_reverse_kernelPiS_)
        /*008c*/ 	.word	0x00000000


	//----- nvinfo : EIATTR_REGCOUNT
	.align		4
.L_23:
        /*0090*/ 	.byte	0x04, 0x2f
        /*0092*/ 	.short	(.L_25 - .L_24)
	.align		4
.L_24:
        /*0094*/ 	.word	index@(_Z25warp_sum_reduction_kernelPiS_)
        /*0098*/ 	.word	0x0000000e


	//----- nvinfo : EIATTR_FRAME_SIZE
	.align		4
.L_25:
        /*009c*/ 	.byte	0x04, 0x11
        /*009e*/ 	.short	(.L_27 - .L_26)
	.align		4
.L_26:
        /*00a0*/ 	.word	index@(_Z25warp_sum_reduction_kernelPiS_)
        /*00a4*/ 	.word	0x00000000


	//----- nvinfo : EIATTR_MIN_STACK_SIZE
	.align		4
.L_27:
        /*00a8*/ 	.byte	0x04, 0x12
        /*00aa*/ 	.short	(.L_29 - .L_28)
	.align		4
.L_28:
        /*00ac*/ 	.word	index@(_Z25warp_sum_reduction_kernelPiS_)
        /*00b0*/ 	.word	0x00000000


	//----- nvinfo : EIATTR_MIN_STACK_SIZE
	.align		4
.L_29:
        /*00b4*/ 	.byte	0x04, 0x12
        /*00b6*/ 	.short	(.L_31 - .L_30)
	.align		4
.L_30:
        /*00b8*/ 	.word	index@(_Z19warp_reverse_kernelPiS_)
        /*00bc*/ 	.word	0x00000000


	//----- nvinfo : EIATTR_MIN_STACK_SIZE
	.align		4
.L_31:
        /*00c0*/ 	.byte	0x04, 0x12
        /*00c2*/ 	.short	(.L_33 - .L_32)
	.align		4
.L_32:
        /*00c4*/ 	.word	index@(_Z22warp_prefix_sum_kernelPiS_)
        /*00c8*/ 	.word	0x00000000


	//----- nvinfo : EIATTR_MIN_STACK_SIZE
	.align		4
.L_33:
        /*00cc*/ 	.byte	0x04, 0x12
        /*00ce*/ 	.short	(.L_35 - .L_34)
	.align		4
.L_34:
        /*00d0*/ 	.word	index@(_Z18shuffle_xor_kernelPiS_i)
        /*00d4*/ 	.word	0x00000000


	//----- nvinfo : EIATTR_MIN_STACK_SIZE
	.align		4
.L_35:
        /*00d8*/ 	.byte	0x04, 0x12
        /*00da*/ 	.short	(.L_37 - .L_36)
	.align		4
.L_36:
        /*00dc*/ 	.word	index@(_Z19shuffle_down_kernelPiS_i)
        /*00e0*/ 	.word	0x00000000


	//----- nvinfo : EIATTR_MIN_STACK_SIZE
	.align		4
.L_37:
        /*00e4*/ 	.byte	0x04, 0x12
        /*00e6*/ 	.short	(.L_39 - .L_38)
	.align		4
.L_38:
        /*00e8*/ 	.word	index@(_Z17shuffle_up_kernelPiS_i)
        /*00ec*/ 	.word	0x00000000


	//----- nvinfo : EIATTR_MIN_STACK_SIZE
	.align		4
.L_39:
        /*00f0*/ 	.byte	0x04, 0x12
        /*00f2*/ 	.short	(.L_41 - .L_40)
	.align		4
.L_40:
        /*00f4*/ 	.word	index@(_Z24shuffle_broadcast_kernelPii)
        /*00f8*/ 	.word	0x00000000
.L_41:


//--------------------- .nv.compat                --------------------------
	.section	.nv.compat,"",@"SHT_CUDA_COMPAT_INFO"
	.align	4
        /*0000*/ 	.byte	0x02, 0x09, 0x00, 0x00, 0x02, 0x02, 0x01, 0x00, 0x02, 0x05, 0x05, 0x00, 0x03, 0x07, 0x01, 0x01
        /*0010*/ 	.byte	0x02, 0x03, 0x00, 0x00, 0x02, 0x06, 0x01, 0x00, 0x04, 0x0b, 0x08, 0x00, 0x09, 0x00, 0x00, 0x00
        /*0020*/ 	.byte	0x00, 0x00, 0x00, 0x00


//--------------------- .nv.info._Z25warp_sum_reduction_kernelPiS_ --------------------------
	.section	.nv.info._Z25warp_sum_reduction_kernelPiS_,"",@"SHT_CUDA_INFO"
	.sectionflags	@""
	.align	4


	//----- nvinfo : EIATTR_CUDA_API_VERSION
	.align		4
        /*0000*/ 	.byte	0x04, 0x37
        /*0002*/ 	.short	(.L_43 - .L_42)
.L_42:
        /*0004*/ 	.word	0x00000082


	//----- nvinfo : EIATTR_KPARAM_INFO
	.align		4
.L_43:
        /*0008*/ 	.byte	0x04, 0x17
        /*000a*/ 	.short	(.L_45 - .L_44)
.L_44:
        /*000c*/ 	.word	0x00000000
        /*0010*/ 	.short	0x0001
        /*0012*/ 	.short	0x0008
        /*0014*/ 	.byte	0x00, 0xf5, 0x21, 0x00


	//----- nvinfo : EIATTR_KPARAM_INFO
	.align		4
.L_45:
        /*0018*/ 	.byte	0x04, 0x17
        /*001a*/ 	.short	(.L_47 - .L_46)
.L_46:
        /*001c*/ 	.word	0x00000000
        /*0020*/ 	.short	0x0000
        /*0022*/ 	.short	0x0000
        /*0024*/ 	.byte	0x00, 0xf5, 0x21, 0x00


	//----- nvinfo : EIATTR_SPARSE_MMA_MASK
	.align		4
.L_47:
        /*0028*/ 	.byte	0x03, 0x50
        /*002a*/ 	.short	0x0000


	//----- nvinfo : EIATTR_MAXREG_COUNT
	.align		4
        /*002c*/ 	.byte	0x03, 0x1b
        /*002e*/ 	.short	0x00ff


	//----- nvinfo : EIATTR_MERCURY_ISA_VERSION
	.align		4
        /*0030*/ 	.byte	0x03, 0x5f
        /*0032*/ 	.short	0x0101


	//----- nvinfo : EIATTR_COOP_GROUP_MASK_REGIDS
	.align		4
        /*0034*/ 	.byte	0x04, 0x29
        /*0036*/ 	.short	(.L_49 - .L_48)


	//   ....[0]....
.L_48:
        /*0038*/ 	.word	0xffffffff


	//   ....[1]....
        /*003c*/ 	.word	0xffffffff


	//   ....[2]....
        /*0040*/ 	.word	0xffffffff


	//   ....[3]....
        /*0044*/ 	.word	0xffffffff


	//   ....[4]....
        /*0048*/ 	.word	0xffffffff


	//----- nvinfo : EIATTR_COOP_GROUP_INSTR_OFFSETS
	.align		4
.L_49:
        /*004c*/ 	.byte	0x04, 0x28
        /*004e*/ 	.short	(.L_51 - .L_50)


	//   ....[0]....
.L_50:
        /*0050*/ 	.word	0x00000070


	//   ....[1]....
        /*0054*/ 	.word	0x00000090


	//   ....[2]....
        /*0058*/ 	.word	0x000000b0


	//   ....[3]....
        /*005c*/ 	.word	0x000000d0


	//   ....[4]....
        /*0060*/ 	.word	0x000000f0


	//----- nvinfo : EIATTR_VRC_CTA_INIT_COUNT
	.align		4
.L_51:
        /*0064*/ 	.byte	0x02, 0x4a
	.zero		1
	.zero		1


	//----- nvinfo : EIATTR_EXIT_INSTR_OFFSETS
	.align		4
        /*0068*/ 	.byte	0x04, 0x1c
        /*006a*/ 	.short	(.L_53 - .L_52)


	//   ....[0]....
.L_52:
        /*006c*/ 	.word	0x00000100


	//   ....[1]....
        /*0070*/ 	.word	0x00000160


	//----- nvinfo : EIATTR_CBANK_PARAM_SIZE
	.align		4
.L_53:
        /*0074*/ 	.byte	0x03, 0x19
        /*0076*/ 	.short	0x0010


	//----- nvinfo : EIATTR_PARAM_CBANK
	.align		4
        /*0078*/ 	.byte	0x04, 0x0a
        /*007a*/ 	.short	(.L_55 - .L_54)
	.align		4
.L_54:
        /*007c*/ 	.word	index@(.nv.constant0._Z25warp_sum_reduction_kernelPiS_)
        /*0080*/ 	.short	0x0380
        /*0082*/ 	.short	0x0010


	//----- nvinfo : EIATTR_SW_WAR
	.align		4
.L_55:
        /*0084*/ 	.byte	0x04, 0x36
        /*0086*/ 	.short	(.L_57 - .L_56)
.L_56:
        /*0088*/ 	.word	0x00000008
.L_57:


//--------------------- .nv.info._Z19warp_reverse_kernelPiS_ --------------------------
	.section	.nv.info._Z19warp_reverse_kernelPiS_,"",@"SHT_CUDA_INFO"
	.sectionflags	@""
	.align	4


	//----- nvinfo : EIATTR_CUDA_API_VERSION
	.align		4
        /*0000*/ 	.byte	0x04, 0x37
        /*0002*/ 	.short	(.L_59 - .L_58)
.L_58:
        /*0004*/ 	.word	0x00000082


	//----- nvinfo : EIATTR_KPARAM_INFO
	.align		4
.L_59:
        /*0008*/ 	.byte	0x04, 0x17
        /*000a*/ 	.short	(.L_61 - .L_60)
.L_60:
        /*000c*/ 	.word	0x00000000
        /*0010*/ 	.short	0x0001
        /*0012*/ 	.short	0x0008
        /*0014*/ 	.byte	0x00, 0xf5, 0x21, 0x00


	//----- nvinfo : EIATTR_KPARAM_INFO
	.align		4
.L_61:
        /*0018*/ 	.byte	0x04, 0x17
        /*001a*/ 	.short	(.L_63 - .L_62)
.L_62:
        /*001c*/ 	.word	0x00000000
        /*0020*/ 	.short	0x0000
        /*0022*/ 	.short	0x0000
        /*0024*/ 	.byte	0x00, 0xf5, 0x21, 0x00


	//----- nvinfo : EIATTR_SPARSE_MMA_MASK
	.align		4
.L_63:
        /*0028*/ 	.byte	0x03, 0x50
        /*002a*/ 	.short	0x0000


	//----- nvinfo : EIATTR_MAXREG_COUNT
	.align		4
        /*002c*/ 	.byte	0x03, 0x1b
        /*002e*/ 	.short	0x00ff


	//----- nvinfo : EIATTR_MERCURY_ISA_VERSION
	.align		4
        /*0030*/ 	.byte	0x03, 0x5f
        /*0032*/ 	.short	0x0101


	//----- nvinfo : EIATTR_COOP_GROUP_MASK_REGIDS
	.align		4
        /*0034*/ 	.byte	0x04, 0x29
        /*0036*/ 	.short	(.L_65 - .L_64)


	//   ....[0]....
.L_64:
        /*0038*/ 	.word	0xffffffff


	//----- nvinfo : EIATTR_COOP_GROUP_INSTR_OFFSETS
	.align		4
.L_65:
        /*003c*/ 	.byte	0x04, 0x28
        /*003e*/ 	.short	(.L_67 - .L_66)


	//   ....[0]....
.L_66:
        /*0040*/ 	.word	0x00000090


	//----- nvinfo : EIATTR_VRC_CTA_INIT_COUNT
	.align		4
.L_67:
        /*0044*/ 	.byte	0x02, 0x4a
	.zero		1
	.zero		1


	//----- nvinfo : EIATTR_EXIT_INSTR_OFFSETS
	.align		4
        /*0048*/ 	.byte	0x04, 0x1c
        /*004a*/ 	.short	(.L_69 - .L_68)


	//   ....[0]....
.L_68:
        /*004c*/ 	.word	0x000000b0


	//----- nvinfo : EIATTR_CBANK_PARAM_SIZE
	.align		4
.L_69:
        /*0050*/ 	.byte	0x03, 0x19
        /*0052*/ 	.short	0x0010


	//----- nvinfo : EIATTR_PARAM_CBANK
	.align		4
        /*0054*/ 	.byte	0x04, 0x0a
        /*0056*/ 	.short	(.L_71 - .L_70)
	.align		4
.L_70:
        /*0058*/ 	.word	index@(.nv.constant0._Z19warp_reverse_kernelPiS_)
        /*005c*/ 	.short	0x0380
        /*005e*/ 	.short	0x0010


	//----- nvinfo : EIATTR_SW_WAR
	.align		4
.L_71:
        /*0060*/ 	.byte	0x04, 0x36
        /*0062*/ 	.short	(.L_73 - .L_72)
.L_72:
        /*0064*/ 	.word	0x00000008
.L_73:


//--------------------- .nv.info._Z22warp_prefix_sum_kernelPiS_ --------------------------
	.section	.nv.info._Z22warp_prefix_sum_kernelPiS_,"",@"SHT_CUDA_INFO"
	.sectionflags	@""
	.align	4


	//----- nvinfo : EIATTR_CUDA_API_VERSION
	.align		4
        /*0000*/ 	.byte	0x04, 0x37
        /*0002*/ 	.short	(.L_75 - .L_74)
.L_74:
        /*0004*/ 	.word	0x00000082


	//----- nvinfo : EIATTR_KPARAM_INFO
	.align		4
.L_75:
        /*0008*/ 	.byte	0x04, 0x17
        /*000a*/ 	.short	(.L_77 - .L_76)
.L_76:
        /*000c*/ 	.word	0x00000000
        /*0010*/ 	.short	0x0001
        /*0012*/ 	.short	0x0008
        /*0014*/ 	.byte	0x00, 0xf5, 0x21, 0x00


	//----- nvinfo : EIATTR_KPARAM_INFO
	.align		4
.L_77:
        /*0018*/ 	.byte	0x04, 0x17
        /*001a*/ 	.short	(.L_79 - .L_78)
.L_78:
        /*001c*/ 	.word	0x00000000
        /*0020*/ 	.short	0x0000
        /*0022*/ 	.short	0x0000
        /*0024*/ 	.byte	0x00, 0xf5, 0x21, 0x00


	//----- nvinfo : EIATTR_SPARSE_MMA_MASK
	.align		4
.L_79:
        /*0028*/ 	.byte	0x03, 0x50
        /*002a*/ 	.short	0x0000


	//----- nvinfo : EIATTR_MAXREG_COUNT
	.align		4
        /*002c*/ 	.byte	0x03, 0x1b
        /*002e*/ 	.short	0x00ff


	//----- nvinfo : EIATTR_MERCURY_ISA_VERSION
	.align		4
        /*0030*/ 	.byte	0x03, 0x5f
        /*0032*/ 	.short	0x0101


	//----- nvinfo : EIATTR_COOP_GROUP_MASK_REGIDS
	.align		4
        /*0034*/ 	.byte	0x04, 0x29
        /*0036*/ 	.short	(.L_81 - .L_80)


	//   ....[0]....
.L_80:
        /*0038*/ 	.word	0xffffffff


	//   ....[1]....
        /*003c*/ 	.word	0xffffffff


	//   ....[2]....
        /*0040*/ 	.word	0xffffffff


	//   ....[3]....
        /*0044*/ 	.word	0xffffffff


	//   ....[4]....
        /*0048*/ 	.word	0xffffffff


	//----- nvinfo : EIATTR_COOP_GROUP_INSTR_OFFSETS
	.align		4
.L_81:
        /*004c*/ 	.byte	0x04, 0x28
        /*004e*/ 	.short	(.L_83 - .L_82)


	//   ....[0]....
.L_82:
        /*0050*/ 	.word	0x00000070


	//   ....[1]....
        /*0054*/ 	.word	0x000000b0


	//   ....[2]....
        /*0058*/ 	.word	0x000000f0


	//   ....[3]....
        /*005c*/ 	.word	0x00000130


	//   ....[4]....
        /*0060*/ 	.word	0x00000180


	//----- nvinfo : EIATTR_VRC_CTA_INIT_COUNT
	.align		4
.L_83:
        /*0064*/ 	.byte	0x02, 0x4a
	.zero		1
	.zero		1


	//----- nvinfo : EIATTR_EXIT_INSTR_OFFSETS
	.align		4
        /*0068*/ 	.byte	0x04, 0x1c
        /*006a*/ 	.short	(.L_85 - .L_84)


	//   ....[0]....
.L_84:
        /*006c*/ 	.word	0x000001d0


	//----- nvinfo : EIATTR_CBANK_PARAM_SIZE
	.align		4
.L_85:
        /*0070*/ 	.byte	0x03, 0x19
        /*0072*/ 	.short	0x0010


	//----- nvinfo : EIATTR_PARAM_CBANK
	.align		4
        /*0074*/ 	.byte	0x04, 0x0a
        /*0076*/ 	.short	(.L_87 - .L_86)
	.align		4
.L_86:
        /*0078*/ 	.word	index@(.nv.constant0._Z22warp_prefix_sum_kernelPiS_)
        /*007c*/ 	.short	0x0380
        /*007e*/ 	.short	0x0010


	//----- nvinfo : EIATTR_SW_WAR
	.align		4
.L_87:
        /*0080*/ 	.byte	0x04, 0x36
        /*0082*/ 	.short	(.L_89 - .L_88)
.L_88:
        /*0084*/ 	.word	0x00000008
.L_89:


//--------------------- .nv.info._Z18shuffle_xor_kernelPiS_i --------------------------
	.section	.nv.info._Z18shuffle_xor_kernelPiS_i,"",@"SHT_CUDA_INFO"
	.sectionflags	@""
	.align	4


	//----- nvinfo : EIATTR_CUDA_API_VERSION
	.align		4
        /*0000*/ 	.byte	0x04, 0x37
        /*0002*/ 	.short	(.L_91 - .L_90)
.L_90:
        /*0004*/ 	.word	0x00000082


	//----- nvinfo : EIATTR_KPARAM_INFO
	.align		4
.L_91:
        /*0008*/ 	.byte	0x04, 0x17
        /*000a*/ 	.short	(.L_93 - .L_92)
.L_92:
        /*000c*/ 	.word	0x00000000
        /*0010*/ 	.short	0x0002
        /*0012*/ 	.short	0x0010
        /*0014*/ 	.byte	0x00, 0xf0, 0x11, 0x00


	//----- nvinfo : EIATTR_KPARAM_INFO
	.align		4
.L_93:
        /*0018*/ 	.byte	0x04, 0x17
        /*001a*/ 	.short	(.L_95 - .L_94)
.L_94:
        /*001c*/ 	.word	0x00000000
        /*0020*/ 	.short	0x0001
        /*0022*/ 	.short	0x0008
        /*0024*/ 	.byte	0x00, 0xf5, 0x21, 0x00


	//----- nvinfo : EIATTR_KPARAM_INFO
	.align		4
.L_95:
        /*0028*/ 	.byte	0x04, 0x17
        /*002a*/ 	.short	(.L_97 - .L_96)
.L_96:
        /*002c*/ 	.word	0x00000000
        /*0030*/ 	.short	0x0000
        /*0032*/ 	.short	0x0000
        /*0034*/ 	.byte	0x00, 0xf5, 0x21, 0x00


	//----- nvinfo : EIATTR_SPARSE_MMA_MASK
	.align		4
.L_97:
        /*0038*/ 	.byte	0x03, 0x50
        /*003a*/ 	.short	0x0000


	//----- nvinfo : EIATTR_MAXREG_COUNT
	.align		4
        /*003c*/ 	.byte	0x03, 0x1b
        /*003e*/ 	.short	0x00ff


	//----- nvinfo : EIATTR_MERCURY_ISA_VERSION
	.align		4
        /*0040*/ 	.byte	0x03, 0x5f
        /*0042*/ 	.short	0x0101


	//----- nvinfo : EIATTR_COOP_GROUP_MASK_REGIDS
	.align		4
        /*0044*/ 	.byte	0x04, 0x29
        /*0046*/ 	.short	(.L_99 - .L_98)


	//   ....[0]....
.L_98:
        /*0048*/ 	.word	0xffffffff


	//----- nvinfo : EIATTR_COOP_GROUP_INSTR_OFFSETS
	.align		4
.L_99:
        /*004c*/ 	.byte	0x04, 0x28
        /*004e*/ 	.short	(.L_101 - .L_100)


	//   ....[0]....
.L_100:
        /*0050*/ 	.word	0x00000090


	//----- nvinfo : EIATTR_VRC_CTA_INIT_COUNT
	.align		4
.L_101:
        /*0054*/ 	.byte	0x02, 0x4a
	.zero		1
	.zero		1


	//----- nvinfo : EIATTR_EXIT_INSTR_OFFSETS
	.align		4
        /*0058*/ 	.byte	0x04, 0x1c
        /*005a*/ 	.short	(.L_103 - .L_102)


	//   ....[0]....
.L_102:
        /*005c*/ 	.word	0x000000b0


	//----- nvinfo : EIATTR_CBANK_PARAM_SIZE
	.align		4
.L_103:
        /*0060*/ 	.byte	0x03, 0x19
        /*0062*/ 	.short	0x0014


	//----- nvinfo : EIATTR_PARAM_CBANK
	.align		4
        /*0064*/ 	.byte	0x04, 0x0a
        /*0066*/ 	.short	(.L_105 - .L_104)
	.align		4
.L_104:
        /*0068*/ 	.word	index@(.nv.constant0._Z18shuffle_xor_kernelPiS_i)
        /*006c*/ 	.short	0x0380
        /*006e*/ 	.short	0x0014


	//----- nvinfo : EIATTR_SW_WAR
	.align		4
.L_105:
        /*0070*/ 	.byte	0x04, 0x36
        /*0072*/ 	.short	(.L_107 - .L_106)
.L_106:
        /*0074*/ 	.word	0x00000008
.L_107:


//--------------------- .nv.info._Z19shuffle_down_kernelPiS_i --------------------------
	.section	.nv.info._Z19shuffle_down_kernelPiS_i,"",@"SHT_CUDA_INFO"
	.sectionflags	@""
	.align	4


	//----- nvinfo : EIATTR_CUDA_API_VERSION
	.align		4
        /*0000*/ 	.byte	0x04, 0x37
        /*0002*/ 	.short	(.L_109 - .L_108)
.L_108:
        /*0004*/ 	.word	0x00000082


	//----- nvinfo : EIATTR_KPARAM_INFO
	.align		4
.L_109:
        /*0008*/ 	.byte	0x04, 0x17
        /*000a*/ 	.short	(.L_111 - .L_110)
.L_110:
        /*000c*/ 	.word	0x00000000
        /*0010*/ 	.short	0x0002
        /*0012*/ 	.short	0x0010
        /*0014*/ 	.byte	0x00, 0xf0, 0x11, 0x00


	//----- nvinfo : EIATTR_KPARAM_INFO
	.align		4
.L_111:
        /*0018*/ 	.byte	0x04, 0x17
        /*001a*/ 	.short	(.L_113 - .L_112)
.L_112:
        /*001c*/ 	.word	0x00000000
        /*0020*/ 	.short	0x0001
        /*0022*/ 	.short	0x0008
        /*0024*/ 	.byte	0x00, 0xf5, 0x21, 0x00


	//----- nvinfo : EIATTR_KPARAM_INFO
	.align		4
.L_113:
        /*0028*/ 	.byte	0x04, 0x17
        /*002a*/ 	.short	(.L_115 - .L_114)
.L_114:
        /*002c*/ 	.word	0x00000000
        /*0030*/ 	.short	0x0000
        /*0032*/ 	.short	0x0000
        /*0034*/ 	.byte	0x00, 0xf5, 0x21, 0x00


	//----- nvinfo : EIATTR_SPARSE_MMA_MASK
	.align		4
.L_115:
        /*0038*/ 	.byte	0x03, 0x50
        /*003a*/ 	.short	0x0000


	//----- nvinfo : EIATTR_MAXREG_COUNT
	.align		4
        /*003c*/ 	.byte	0x03, 0x1b
        /*003e*/ 	.short	0x00ff


	//----- nvinfo : EIATTR_MERCURY_ISA_VERSION
	.align		4
        /*0040*/ 	.byte	0x03, 0x5f
        /*0042*/ 	.short	0x0101


	//----- nvinfo : EIATTR_COOP_GROUP_MASK_REGIDS
	.align		4
        /*0044*/ 	.byte	0x04, 0x29
        /*0046*/ 	.short	(.L_117 - .L_116)


	//   ....[0]....
.L_116:
        /*0048*/ 	.word	0xffffffff


	//----- nvinfo : EIATTR_COOP_GROUP_INSTR_OFFSETS
	.align		4
.L_117:
        /*004c*/ 	.byte	0x04, 0x28
        /*004e*/ 	.short	(.L_119 - .L_118)


	//   ....[0]....
.L_118:
        /*0050*/ 	.word	0x00000090


	//----- nvinfo : EIATTR_VRC_CTA_INIT_COUNT
	.align		4
.L_119:
        /*0054*/ 	.byte	0x02, 0x4a
	.zero		1
	.zero		1


	//----- nvinfo : EIATTR_EXIT_INSTR_OFFSETS
	.align		4
        /*0058*/ 	.byte	0x04, 0x1c
        /*005a*/ 	.short	(.L_121 - .L_120)


	//   ....[0]....
.L_120:
        /*005c*/ 	.word	0x000000b0


	//----- nvinfo : EIATTR_CBANK_PARAM_SIZE
	.align		4
.L_121:
        /*0060*/ 	.byte	0x03, 0x19
        /*0062*/ 	.short	0x0014


	//----- nvinfo : EIATTR_PARAM_CBANK
	.align		4
        /*0064*/ 	.byte	0x04, 0x0a
        /*0066*/ 	.short	(.L_123 - .L_122)
	.align		4
.L_122:
        /*0068*/ 	.word	index@(.nv.constant0._Z19shuffle_down_kernelPiS_i)
        /*006c*/ 	.short	0x0380
        /*006e*/ 	.short	0x0014


	//----- nvinfo : EIATTR_SW_WAR
	.align		4
.L_123:
        /*0070*/ 	.byte	0x04, 0x36
        /*0072*/ 	.short	(.L_125 - .L_124)
.L_124:
        /*0074*/ 	.word	0x00000008
.L_125:


//--------------------- .nv.info._Z17shuffle_up_kernelPiS_i --------------------------
	.section	.nv.info._Z17shuffle_up_kernelPiS_i,"",@"SHT_CUDA_INFO"
	.sectionflags	@""
	.align	4


	//----- nvinfo : EIATTR_CUDA_API_VERSION
	.align		4
        /*0000*/ 	.byte	0x04, 0x37
        /*0002*/ 	.short	(.L_127 - .L_126)
.L_126:
        /*0004*/ 	.word	0x00000082


	//----- nvinfo : EIATTR_KPARAM_INFO
	.align		4
.L_127:
        /*0008*/ 	.byte	0x04, 0x17
        /*000a*/ 	.short	(.L_129 - .L_128)
.L_128:
        /*000c*/ 	.word	0x00000000
        /*0010*/ 	.short	0x0002
        /*0012*/ 	.short	0x0010
        /*0014*/ 	.byte	0x00, 0xf0, 0x11, 0x00


	//----- nvinfo : EIATTR_KPARAM_INFO
	.align		4
.L_129:
        /*0018*/ 	.byte	0x04, 0x17
        /*001a*/ 	.short	(.L_131 - .L_130)
.L_130:
        /*001c*/ 	.word	0x00000000
        /*0020*/ 	.short	0x0001
        /*0022*/ 	.short	0x0008
        /*0024*/ 	.byte	0x00, 0xf5, 0x21, 0x00


	//----- nvinfo : EIATTR_KPARAM_INFO
	.align		4
.L_131:
        /*0028*/ 	.byte	0x04, 0x17
        /*002a*/ 	.short	(.L_133 - .L_132)
.L_132:
        /*002c*/ 	.word	0x00000000
        /*0030*/ 	.short	0x0000
        /*0032*/ 	.short	0x0000
        /*0034*/ 	.byte	0x00, 0xf5, 0x21, 0x00


	//----- nvinfo : EIATTR_SPARSE_MMA_MASK
	.align		4
.L_133:
        /*0038*/ 	.byte	0x03, 0x50
        /*003a*/ 	.short	0x0000


	//----- nvinfo : EIATTR_MAXREG_COUNT
	.align		4
        /*003c*/ 	.byte	0x03, 0x1b
        /*003e*/ 	.short	0x00ff


	//----- nvinfo : EIATTR_MERCURY_ISA_VERSION
	.align		4
        /*0040*/ 	.byte	0x03, 0x5f
        /*0042*/ 	.short	0x0101


	//----- nvinfo : EIATTR_COOP_GROUP_MASK_REGIDS
	.align		4
        /*0044*/ 	.byte	0x04, 0x29
        /*0046*/ 	.short	(.L_135 - .L_134)


	//   ....[0]....
.L_134:
        /*0048*/ 	.word	0xffffffff


	//----- nvinfo : EIATTR_COOP_GROUP_INSTR_OFFSETS
	.align		4
.L_135:
        /*004c*/ 	.byte	0x04, 0x28
        /*004e*/ 	.short	(.L_137 - .L_136)


	//   ....[0]....
.L_136:
        /*0050*/ 	.word	0x00000090


	//----- nvinfo : EIATTR_VRC_CTA_INIT_COUNT
	.align		4
.L_137:
        /*0054*/ 	.byte	0x02, 0x4a
	.zero		1
	.zero		1


	//----- nvinfo : EIATTR_EXIT_INSTR_OFFSETS
	.align		4
        /*0058*/ 	.byte	0x04, 0x1c
        /*005a*/ 	.short	(.L_139 - .L_138)


	//   ....[0]....
.L_138:
        /*005c*/ 	.word	0x000000b0


	//----- nvinfo : EIATTR_CBANK_PARAM_SIZE
	.align		4
.L_139:
        /*0060*/ 	.byte	0x03, 0x19
        /*0062*/ 	.short	0x0014


	//----- nvinfo : EIATTR_PARAM_CBANK
	.align		4
        /*0064*/ 	.byte	0x04, 0x0a
        /*0066*/ 	.short	(.L_141 - .L_140)
	.align		4
.L_140:
        /*0068*/ 	.word	index@(.nv.constant0._Z17shuffle_up_kernelPiS_i)
        /*006c*/ 	.short	0x0380
        /*006e*/ 	.short	0x0014


	//----- nvinfo : EIATTR_SW_WAR
	.align		4
.L_141:
        /*0070*/ 	.byte	0x04, 0x36
        /*0072*/ 	.short	(.L_143 - .L_142)
.L_142:
        /*0074*/ 	.word	0x00000008
.L_143:


//--------------------- .nv.info._Z24shuffle_broadcast_kernelPii --------------------------
	.section	.nv.info._Z24shuffle_broadcast_kernelPii,"",@"SHT_CUDA_INFO"
	.sectionflags	@""
	.align	4


	//----- nvinfo : EIATTR_CUDA_API_VERSION
	.align		4
        /*0000*/ 	.byte	0x04, 0x37
        /*0002*/ 	.short	(.L_145 - .L_144)
.L_144:
        /*0004*/ 	.word	0x00000082


	//----- nvinfo : EIATTR_KPARAM_INFO
	.align		4
.L_145:
        /*0008*/ 	.byte	0x04, 0x17
        /*000a*/ 	.short	(.L_147 - .L_146)
.L_146:
        /*000c*/ 	.word	0x00000000
        /*0010*/ 	.short	0x0001
        /*0012*/ 	.short	0x0008
        /*0014*/ 	.byte	0x00, 0xf0, 0x11, 0x00


	//----- nvinfo : EIATTR_KPARAM_INFO
	.align		4
.L_147:
        /*0018*/ 	.byte	0x04, 0x17
        /*001a*/ 	.short	(.L_149 - .L_148)
.L_148:
        /*001c*/ 	.word	0x00000000
        /*0020*/ 	.short	0x0000
        /*0022*/ 	.short	0x0000
        /*0024*/ 	.byte	0x00, 0xf5, 0x21, 0x00


	//----- nvinfo : EIATTR_SPARSE_MMA_MASK
	.align		4
.L_149:
        /*0028*/ 	.byte	0x03, 0x50
        /*002a*/ 	.short	0x0000


	//----- nvinfo : EIATTR_MAXREG_COUNT
	.align		4
        /*002c*/ 	.byte	0x03, 0x1b
        /*002e*/ 	.short	0x00ff


	//----- nvinfo : EIATTR_MERCURY_ISA_VERSION
	.align		4
        /*0030*/ 	.byte	0x03, 0x5f
        /*0032*/ 	.short	0x0101


	//----- nvinfo : EIATTR_COOP_GROUP_MASK_REGIDS
	.align		4
        /*0034*/ 	.byte	0x04, 0x29
        /*0036*/ 	.short	(.L_151 - .L_150)


	//   ....[0]....
.L_150:
        /*0038*/ 	.word	0xffffffff


	//----- nvinfo : EIATTR_COOP_GROUP_INSTR_OFFSETS
	.align		4
.L_151:
        /*003c*/ 	.byte	0x04, 0x28
        /*003e*/ 	.short	(.L_153 - .L_152)


	//   ....[0]....
.L_152:
        /*0040*/ 	.word	0x00000060


	//----- nvinfo : EIATTR_VRC_CTA_INIT_COUNT
	.align		4
.L_153:
        /*0044*/ 	.byte	0x02, 0x4a
	.zero		1
	.zero		1


	//----- nvinfo : EIATTR_EXIT_INSTR_OFFSETS
	.align		4
        /*0048*/ 	.byte	0x04, 0x1c
        /*004a*/ 	.short	(.L_155 - .L_154)


	//   ....[0]....
.L_154:
        /*004c*/ 	.word	0x00000080


	//----- nvinfo : EIATTR_CBANK_PARAM_SIZE
	.align		4
.L_155:
        /*0050*/ 	.byte	0x03, 0x19
        /*0052*/ 	.short	0x000c


	//----- nvinfo : EIATTR_PARAM_CBANK
	.align		4
        /*0054*/ 	.byte	0x04, 0x0a
        /*0056*/ 	.short	(.L_157 - .L_156)
	.align		4
.L_156:
        /*0058*/ 	.word	index@(.nv.constant0._Z24shuffle_broadcast_kernelPii)
        /*005c*/ 	.short	0x0380
        /*005e*/ 	.short	0x000c


	//----- nvinfo : EIATTR_SW_WAR
	.align		4
.L_157:
        /*0060*/ 	.byte	0x04, 0x36
        /*0062*/ 	.short	(.L_159 - .L_158)
.L_158:
        /*0064*/ 	.word	0x00000008
.L_159:


//--------------------- .nv.callgraph             --------------------------
	.section	.nv.callgraph,"",@"SHT_CUDA_CALLGRAPH"
	.align	4
	.sectionentsize	8
	.align		4
        /*0000*/ 	.word	0x00000000
	.align		4
        /*0004*/ 	.word	0xffffffff
	.align		4
        /*0008*/ 	.word	0x00000000
	.align		4
        /*000c*/ 	.word	0xfffffffe
	.align		4
        /*0010*/ 	.word	0x00000000
	.align		4
        /*0014*/ 	.word	0xfffffffd
	.align		4
        /*0018*/ 	.word	0x00000000
	.align		4
        /*001c*/ 	.word	0xfffffffc


//--------------------- .text._Z25warp_sum_reduction_kernelPiS_ --------------------------
	.section	.text._Z25warp_sum_reduction_kernelPiS_,"ax",@progbits
	.align	128
        .global         _Z25warp_sum_reduction_kernelPiS_
        .type           _Z25warp_sum_reduction_kernelPiS_,@function
        .size           _Z25warp_sum_reduction_kernelPiS_,(.L_x_7 - _Z25warp_sum_reduction_kernelPiS_)
        .other          _Z25warp_sum_reduction_kernelPiS_,@"STO_CUDA_ENTRY STV_DEFAULT"
_Z25warp_sum_reduction_kernelPiS_:
.text._Z25warp_sum_reduction_kernelPiS_:
[----:B------:R-:W-:Y:S01]  /*0000*/  LDC R1, c[0x0][0x37c] ;  /* 0x0000df00ff017b82 */ /* 0x000fe20000000800 */
[----:B------:R-:W0:Y:S07]  /*0010*/  S2R R11, SR_TID.X ;  /* 0x00000000000b7919 */ /* 0x000e2e0000002100 */
[----:B------:R-:W0:Y:S01]  /*0020*/  LDC.64 R2, c[0x0][0x388] ;  /* 0x0000e200ff027b82 */ /* 0x000e220000000a00 */
[----:B------:R-:W1:Y:S01]  /*0030*/  LDCU.64 UR4, c[0x0][0x358] ;  /* 0x00006b00ff0477ac */ /* 0x000e620008000a00 */
[----:B0-----:R-:W-:-:S06]  /*0040*/  IMAD.WIDE.U32 R2, R11, 0x4, R2 ;  /* 0x000000040b027825 */ /* 0x001fcc00078e0002 */
[----:B-1----:R-:W2:Y:S01]  /*0050*/  LDG.E R2, desc[UR4][R2.64] ;  /* 0x0000000402027981 */ /* 0x002ea2000c1e1900 */
[----:B------:R-:W-:-:S03]  /*0060*/  LOP3.LUT P0, RZ, R11, 0x1f, RZ, 0xc0, !PT ;  /* 0x0000001f0bff7812 */ /* 0x000fc6000780c0ff */
[----:B--2---:R-:W0:Y:S02]  /*0070*/  SHFL.BFLY PT, R5, R2, 0x10, 0x1f ;  /* 0x0e001f0002057f89 */ /* 0x004e2400000e0000 */
[----:B0-----:R-:W-:-:S05]  /*0080*/  IADD3 R5, PT, PT, R2, R5, RZ ;  /* 0x0000000502057210 */ /* 0x001fca0007ffe0ff */
[----:B------:R-:W0:Y:S02]  /*0090*/  SHFL.BFLY PT, R0, R5, 0x8, 0x1f ;  /* 0x0d001f0005007f89 */ /* 0x000e2400000e0000 */
[----:B0-----:R-:W-:-:S05]  /*00a0*/  IADD3 R0, PT, PT, R5, R0, RZ ;  /* 0x0000000005007210 */ /* 0x001fca0007ffe0ff */
[----:B------:R-:W0:Y:S02]  /*00b0*/  SHFL.BFLY PT, R7, R0, 0x4, 0x1f ;  /* 0x0c801f0000077f89 */ /* 0x000e2400000e0000 */
[----:B0-----:R-:W-:-:S05]  /*00c0*/  IMAD.IADD R7, R0, 0x1, R7 ;  /* 0x0000000100077824 */ /* 0x001fca00078e0207 */
[----:B------:R-:W0:Y:S02]  /*00d0*/  SHFL.BFLY PT, R4, R7, 0x2, 0x1f ;  /* 0x0c401f0007047f89 */ /* 0x000e2400000e0000 */
[----:B0-----:R-:W-:-:S05]  /*00e0*/  IADD3 R4, PT, PT, R7, R4, RZ ;  /* 0x0000000407047210 */ /* 0x001fca0007ffe0ff */
[----:B------:R0:W1:Y:S01]  /*00f0*/  SHFL.BFLY PT, R9, R4, 0x1, 0x1f ;  /* 0x0c201f0004097f89 */ /* 0x00006200000e0000 */
[----:B------:R-:W-:Y:S05]  /*0100*/  @P0 EXIT ;  /* 0x000000000000094d */ /* 0x000fea0003800000 */
[----:B------:R-:W2:Y:S01]  /*0110*/  LDC.64 R2, c[0x0][0x380] ;  /* 0x0000e000ff027b82 */ /* 0x000ea20000000a00 */
[----:B------:R-:W-:Y:S01]  /*0120*/  SHF.R.U32.HI R5, RZ, 0x5, R11 ;  /* 0x00000005ff057819 */ /* 0x000fe2000001160b */
[----:B-1----:R-:W-:-:S04]  /*0130*/  IMAD.IADD R9, R4, 0x1, R9 ;  /* 0x0000000104097824 */ /* 0x002fc800078e0209 */
[----:B--2---:R-:W-:-:S05]  /*0140*/  IMAD.WIDE.U32 R2, R5, 0x4, R2 ;  /* 0x0000000405027825 */ /* 0x004fca00078e0002 */
[----:B------:R-:W-:Y:S01]  /*0150*/  STG.E desc[UR4][R2.64], R9 ;  /* 0x0000000902007986 */ /* 0x000fe2000c101904 */
[----:B------:R-:W-:Y:S05]  /*0160*/  EXIT ;  /* 0x000000000000794d */ /* 0x000fea0003800000 */
.L_x_0:
[----:B------:R-:W-:-:S00]  /*0170*/  BRA `(.L_x_0) ;  /* 0xfffffffc00fc7947 */ /* 0x000fc0000383ffff */
[----:B------:R-:W-:-:S00]  /*0180*/  NOP ;  /* 0x0000000000007918 */ /* 0x000fc00000000000 */
[----:B------:R-:W-:-:S00]  /*0190*/  NOP ;  /* 0x0000000000007918 */ /* 0x000fc00000000000 */
[----:B------:R-:W-:-:S00]  /*01a0*/  NOP ;  /* 0x0000000000007918 */ /* 0x000fc00000000000 */
[----:B------:R-:W-:-:S00]  /*01b0*/  NOP ;  /* 0x0000000000007918 */ /* 0x000fc00000000000 */
[----:B------:R-:W-:-:S00]  /*01c0*/  NOP ;  /* 0x0000000000007918 */ /* 0x000fc00000000000 */
[----:B------:R-:W-:-:S00]  /*01d0*/  NOP ;  /* 0x0000000000007918 */ /* 0x000fc00000000000 */
[----:B------:R-:W-:-:S00]  /*01e0*/  NOP ;  /* 0x0000000000007918 */ /* 0x000fc00000000000 */
[----:B------:R-:W-:-:S00]  /*01f0*/  NOP ;  /* 0x0000000000007918 */ /* 0x000fc00000000000 */
.L_x_7:


//--------------------- .text._Z19warp_reverse_kernelPiS_ --------------------------
	.section	.text._Z19warp_reverse_kernelPiS_,"ax",@progbits
	.align	128
        .global         _Z19warp_reverse_kernelPiS_
        .type           _Z19warp_reverse_kernelPiS_,@function
        .size           _Z19warp_reverse_kernelPiS_,(.L_x_8 - _Z19warp_reverse_kernelPiS_)
        .other          _Z19warp_reverse_kernelPiS_,@"STO_CUDA_ENTRY STV_DEFAULT"
_Z19warp_reverse_kernelPiS_:
.text._Z19warp_reverse_kernelPiS_:
[----:B------:R-:W-:Y:S01]  /*0000*/  LDC R1, c[0x0][0x37c] ;  /* 0x0000df00ff017b82 */ /* 0x000fe20000000800 */
[----:B------:R-:W0:Y:S07]  /*0010*/  S2R R9, SR_TID.X ;  /* 0x0000000000097919 */ /* 0x000e2e0000002100 */
[----:B------:R-:W0:Y:S01]  /*0020*/  LDC.64 R2, c[0x0][0x388] ;  /* 0x0000e200ff027b82 */ /* 0x000e220000000a00 */
[----:B------:R-:W1:Y:S07]  /*0030*/  LDCU.64 UR4, c[0x0][0x358] ;  /* 0x00006b00ff0477ac */ /* 0x000e6e0008000a00 */
[----:B------:R-:W2:Y:S01]  /*0040*/  LDC.64 R4, c[0x0][0x380] ;  /* 0x0000e000ff047b82 */ /* 0x000ea20000000a00 */
[----:B0-----:R-:W-:-:S06]  /*0050*/  IMAD.WIDE.U32 R2, R9, 0x4, R2 ;  /* 0x0000000409027825 */ /* 0x001fcc00078e0002 */
[----:B-1----:R-:W3:Y:S01]  /*0060*/  LDG.E R2, desc[UR4][R2.64] ;  /* 0x0000000402027981 */ /* 0x002ee2000c1e1900 */
[C---:B------:R-:W-:Y:S01]  /*0070*/  LOP3.LUT R7, R9.reuse, 0x1f, RZ, 0xc, !PT ;  /* 0x0000001f09077812 */ /* 0x040fe200078e0cff */
[----:B--2---:R-:W-:-:S05]  /*0080*/  IMAD.WIDE.U32 R4, R9, 0x4, R4 ;  /* 0x0000000409047825 */ /* 0x004fca00078e0004 */
[----:B---3--:R-:W0:Y:S04]  /*0090*/  SHFL.IDX PT, R7, R2, R7, 0x1f ;  /* 0x00001f0702077589 */ /* 0x008e2800000e0000 */
[----:B0-----:R-:W-:Y:S01]  /*00a0*/  STG.E desc[UR4][R4.64], R7 ;  /* 0x0000000704007986 */ /* 0x001fe2000c101904 */
[----:B------:R-:W-:Y:S05]  /*00b0*/  EXIT ;  /* 0x000000000000794d */ /* 0x000fea0003800000 */
.L_x_1:
        /* <DEDUP_REMOVED lines=12> */
.L_x_8:


//--------------------- .text._Z22warp_prefix_sum_kernelPiS_ --------------------------
	.section	.text._Z22warp_prefix_sum_kernelPiS_,"ax",@progbits
	.align	128
        .global         _Z22warp_prefix_sum_kernelPiS_
        .type           _Z22warp_prefix_sum_kernelPiS_,@function
        .size           _Z22warp_prefix_sum_kernelPiS_,(.L_x_9 - _Z22warp_prefix_sum_kernelPiS_)
        .other          _Z22warp_prefix_sum_kernelPiS_,@"STO_CUDA_ENTRY STV_DEFAULT"
_Z22warp_prefix_sum_kernelPiS_:
.text._Z22warp_prefix_sum_kernelPiS_:
[----:B------:R-:W-:Y:S01]  /*0000*/  LDC R1, c[0x0][0x37c] ;  /* 0x0000df00ff017b82 */ /* 0x000fe20000000800 */
[----:B------:R-:W0:Y:S07]  /*0010*/  S2R R9, SR_TID.X ;  /* 0x0000000000097919 */ /* 0x000e2e0000002100 */
[----:B------:R-:W0:Y:S01]  /*0020*/  LDC.64 R2, c[0x0][0x388] ;  /* 0x0000e200ff027b82 */ /* 0x000e220000000a00 */
[----:B------:R-:W1:Y:S01]  /*0030*/  LDCU.64 UR4, c[0x0][0x358] ;  /* 0x00006b00ff0477ac */ /* 0x000e620008000a00 */
[----:B0-----:R-:W-:-:S06]  /*0040*/  IMAD.WIDE.U32 R2, R9, 0x4, R2 ;  /* 0x0000000409027825 */ /* 0x001fcc00078e0002 */
[----:B-1----:R-:W2:Y:S01]  /*0050*/  LDG.E R2, desc[UR4][R2.64] ;  /* 0x0000000402027981 */ /* 0x002ea2000c1e1900 */
[----:B------:R-:W-:-:S03]  /*0060*/  LOP3.LUT P0, R0, R9, 0x1f, RZ, 0xc0, !PT ;  /* 0x0000001f09007812 */ /* 0x000fc6000780c0ff */
[----:B--2---:R-:W0:Y:S02]  /*0070*/  SHFL.UP PT, R4, R2, 0x1, RZ ;  /* 0x0420000002047989 */ /* 0x004e2400000e00ff */
[----:B0-----:R-:W-:Y:S02]  /*0080*/  SEL R5, R4, RZ, P0 ;  /* 0x000000ff04057207 */ /* 0x001fe40000000000 */
[----:B------:R-:W-:-:S03]  /*0090*/  ISETP.GE.U32.AND P0, PT, R0, 0x2, PT ;  /* 0x000000020000780c */ /* 0x000fc60003f06070 */
[----:B------:R-:W-:-:S05]  /*00a0*/  IMAD.IADD R5, R2, 0x1, R5 ;  /* 0x0000000102057824 */ /* 0x000fca00078e0205 */
[----:B------:R-:W0:Y:S02]  /*00b0*/  SHFL.UP PT, R4, R5, 0x2, RZ ;  /* 0x0440000005047989 */ /* 0x000e2400000e00ff */
        /* <DEDUP_REMOVED lines=10> */
[----:B------:R-:W-:Y:S02]  /*0160*/  IMAD.IADD R5, R6, 0x1, R3 ;  /* 0x0000000106057824 */ /* 0x000fe400078e0203 */
[----:B------:R-:W0:Y:S03]  /*0170*/  LDC.64 R2, c[0x0][0x380] ;  /* 0x0000e000ff027b82 */ /* 0x000e260000000a00 */
[----:B------:R-:W1:Y:S01]  /*0180*/  SHFL.UP PT, R7, R5, 0x10, RZ ;  /* 0x0600000005077989 */ /* 0x000e6200000e00ff */
[----:B0-----:R-:W-:Y:S01]  /*0190*/  IMAD.WIDE.U32 R2, R9, 0x4, R2 ;  /* 0x0000000409027825 */ /* 0x001fe200078e0002 */
[----:B-1----:R-:W-:-:S05]  /*01a0*/  SEL R0, R7, RZ, P0 ;  /* 0x000000ff07007207 */ /* 0x002fca0000000000 */
[----:B------:R-:W-:-:S05]  /*01b0*/  IMAD.IADD R7, R5, 0x1, R0 ;  /* 0x0000000105077824 */ /* 0x000fca00078e0200 */
[----:B------:R-:W-:Y:S01]  /*01c0*/  STG.E desc[UR4][R2.64], R7 ;  /* 0x0000000702007986 */ /* 0x000fe2000c101904 */
[----:B------:R-:W-:Y:S05]  /*01d0*/  EXIT ;  /* 0x000000000000794d */ /* 0x000fea0003800000 */
.L_x_2:
        /* <DEDUP_REMOVED lines=10> */
.L_x_9:


//--------------------- .text._Z18shuffle_xor_kernelPiS_i --------------------------
	.section	.text._Z18shuffle_xor_kernelPiS_i,"ax",@progbits
	.align	128
        .global         _Z18shuffle_xor_kernelPiS_i
        .type           _Z18shuffle_xor_kernelPiS_i,@function
        .size           _Z18shuffle_xor_kernelPiS_i,(.L_x_10 - _Z18shuffle_xor_kernelPiS_i)
        .other          _Z18shuffle_xor_kernelPiS_i,@"STO_CUDA_ENTRY STV_DEFAULT"
_Z18shuffle_xor_kernelPiS_i:
.text._Z18shuffle_xor_kernelPiS_i:
[----:B------:R-:W-:Y:S01]  /*0000*/  LDC R1, c[0x0][0x37c] ;  /* 0x0000df00ff017b82 */ /* 0x000fe20000000800 */
[----:B------:R-:W0:Y:S07]  /*0010*/  S2R R9, SR_TID.X ;  /* 0x0000000000097919 */ /* 0x000e2e0000002100 */
[----:B------:R-:W0:Y:S01]  /*0020*/  LDC.64 R2, c[0x0][0x388] ;  /* 0x0000e200ff027b82 */ /* 0x000e220000000a00 */
[----:B------:R-:W1:Y:S07]  /*0030*/  LDCU.64 UR4, c[0x0][0x358] ;  /* 0x00006b00ff0477ac */ /* 0x000e6e0008000a00 */
[----:B------:R-:W2:Y:S08]  /*0040*/  LDC R7, c[0x0][0x390] ;  /* 0x0000e400ff077b82 */ /* 0x000eb00000000800 */
[----:B------:R-:W3:Y:S01]  /*0050*/  LDC.64 R4, c[0x0][0x380] ;  /* 0x0000e000ff047b82 */ /* 0x000ee20000000a00 */
[----:B0-----:R-:W-:-:S06]  /*0060*/  IMAD.WIDE.U32 R2, R9, 0x4, R2 ;  /* 0x0000000409027825 */ /* 0x001fcc00078e0002 */
[----:B-1----:R-:W2:Y:S01]  /*0070*/  LDG.E R2, desc[UR4][R2.64] ;  /* 0x0000000402027981 */ /* 0x002ea2000c1e1900 */
[----:B---3--:R-:W-:-:S03]  /*0080*/  IMAD.WIDE.U32 R4, R9, 0x4, R4 ;  /* 0x0000000409047825 */ /* 0x008fc600078e0004 */
[----:B--2---:R-:W0:Y:S04]  /*0090*/  SHFL.BFLY PT, R7, R2, R7, 0x1f ;  /* 0x0c001f0702077589 */ /* 0x004e2800000e0000 */
[----:B0-----:R-:W-:Y:S01]  /*00a0*/  STG.E desc[UR4][R4.64], R7 ;  /* 0x0000000704007986 */ /* 0x001fe2000c101904 */
[----:B------:R-:W-:Y:S05]  /*00b0*/  EXIT ;  /* 0x000000000000794d */ /* 0x000fea0003800000 */
.L_x_3:
        /* <DEDUP_REMOVED lines=12> */
.L_x_10:


//--------------------- .text._Z19shuffle_down_kernelPiS_i --------------------------
	.section	.text._Z19shuffle_down_kernelPiS_i,"ax",@progbits
	.align	128
        .global         _Z19shuffle_down_kernelPiS_i
        .type           _Z19shuffle_down_kernelPiS_i,@function
        .size           _Z19shuffle_down_kernelPiS_i,(.L_x_11 - _Z19shuffle_down_kernelPiS_i)
        .other          _Z19shuffle_down_kernelPiS_i,@"STO_CUDA_ENTRY STV_DEFAULT"
_Z19shuffle_down_kernelPiS_i:
.text._Z19shuffle_down_kernelPiS_i:
        /* <DEDUP_REMOVED lines=9> */
[----:B--2---:R-:W0:Y:S04]  /*0090*/  SHFL.DOWN PT, R7, R2, R7, 0x1f ;  /* 0x08001f0702077589 */ /* 0x004e2800000e0000 */
[----:B0-----:R-:W-:Y:S01]  /*00a0*/  STG.E desc[UR4][R4.64], R7 ;  /* 0x0000000704007986 */ /* 0x001fe2000c101904 */
[----:B------:R-:W-:Y:S05]  /*00b0*/  EXIT ;  /* 0x000000000000794d */ /* 0x000fea0003800000 */
.L_x_4:
        /* <DEDUP_REMOVED lines=12> */
.L_x_11:


//--------------------- .text._Z17shuffle_up_kernelPiS_i --------------------------
	.section	.text._Z17shuffle_up_kernelPiS_i,"ax",@progbits
	.align	128
        .global         _Z17shuffle_up_kernelPiS_i
        .type           _Z17shuffle_up_kernelPiS_i,@function
        .size           _Z17shuffle_up_kernelPiS_i,(.L_x_12 - _Z17shuffle_up_kernelPiS_i)
        .other          _Z17shuffle_up_kernelPiS_i,@"STO_CUDA_ENTRY STV_DEFAULT"
_Z17shuffle_up_kernelPiS_i:
.text._Z17shuffle_up_kernelPiS_i:
        /* <DEDUP_REMOVED lines=9> */
[----:B--2---:R-:W0:Y:S04]  /*0090*/  SHFL.UP PT, R7, R2, R7, RZ ;  /* 0x0400000702077389 */ /* 0x004e2800000e00ff */
[----:B0-----:R-:W-:Y:S01]  /*00a0*/  STG.E desc[UR4][R4.64], R7 ;  /* 0x0000000704007986 */ /* 0x001fe2000c101904 */
[----:B------:R-:W-:Y:S05]  /*00b0*/  EXIT ;  /* 0x000000000000794d */ /* 0x000fea0003800000 */
.L_x_5:
        /* <DEDUP_REMOVED lines=12> */
.L_x_12:


//--------------------- .text._Z24shuffle_broadcast_kernelPii --------------------------
	.section	.text._Z24shuffle_broadcast_kernelPii,"ax",@progbits
	.align	128
        .global         _Z24shuffle_broadcast_kernelPii
        .type           _Z24shuffle_broadcast_kernelPii,@function
        .size           _Z24shuffle_broadcast_kernelPii,(.L_x_13 - _Z24shuffle_broadcast_kernelPii)
        .other          _Z24shuffle_broadcast_kernelPii,@"STO_CUDA_ENTRY STV_DEFAULT"
_Z24shuffle_broadcast_kernelPii:
.text._Z24shuffle_broadcast_kernelPii:
[----:B------:R-:W-:Y:S01]  /*0000*/  LDC R1, c[0x0][0x37c] ;  /* 0x0000df00ff017b82 */ /* 0x000fe20000000800 */
[----:B------:R-:W0:Y:S07]  /*0010*/  S2R R7, SR_TID.X ;  /* 0x0000000000077919 */ /* 0x000e2e0000002100 */
[----:B------:R-:W1:Y:S01]  /*0020*/  LDC.64 R2, c[0x0][0x380] ;  /* 0x0000e000ff027b82 */ /* 0x000e620000000a00 */
[----:B------:R-:W2:Y:S01]  /*0030*/  LDCU.64 UR4, c[0x0][0x358] ;  /* 0x00006b00ff0477ac */ /* 0x000ea20008000a00 */
[C---:B0-----:R-:W-:Y:S01]  /*0040*/  LOP3.LUT R0, R7.reuse, 0x1f, RZ, 0xc0, !PT ;  /* 0x0000001f07007812 */ /* 0x041fe200078ec0ff */
[----:B-1----:R-:W-:-:S04]  /*0050*/  IMAD.WIDE.U32 R2, R7, 0x4, R2 ;  /* 0x0000000407027825 */ /* 0x002fc800078e0002 */
[----:B------:R-:W2:Y:S04]  /*0060*/  SHFL.IDX PT, R5, R0, RZ, 0x1f ;  /* 0x00001fff00057589 */ /* 0x000ea800000e0000 */
[----:B--2---:R-:W-:Y:S01]  /*0070*/  STG.E desc[UR4][R2.64], R5 ;  /* 0x0000000502007986 */ /* 0x004fe2000c101904 */
[----:B------:R-:W-:Y:S05]  /*0080*/  EXIT ;  /* 0x000000000000794d */ /* 0x000fea0003800000 */
.L_x_6:
        /* <DEDUP_REMOVED lines=15> */
.L_x_13:


//--------------------- .nv.shared.reserved.0     --------------------------
	.section	.nv.shared.reserved.0,"aw",@nobits
	.weak		__nv_reservedSMEM_offset_0_alias
	.size		__nv_reservedSMEM_offset_0_alias, 0, 64
	.other		__nv_reservedSMEM_offset_0_alias,@"STO_CUDA_RESERVED_SHARED STV_DEFAULT"
__nv_reservedSMEM_offset_0_alias:
	.zero		0
	.zero		64


//--------------------- .nv.constant0._Z25warp_sum_reduction_kernelPiS_ --------------------------
	.section	.nv.constant0._Z25warp_sum_reduction_kernelPiS_,"a",@progbits
	.sectionflags	@""
	.align	4
.nv.constant0._Z25warp_sum_reduction_kernelPiS_:
	.zero		912


//--------------------- .nv.constant0._Z19warp_reverse_kernelPiS_ --------------------------
	.section	.nv.constant0._Z19warp_reverse_kernelPiS_,"a",@progbits
	.sectionflags	@""
	.align	4
.nv.constant0._Z19warp_reverse_kernelPiS_:
	.zero		912


//--------------------- .nv.constant0._Z22warp_prefix_sum_kernelPiS_ --------------------------
	.section	.nv.constant0._Z22warp_prefix_sum_kernelPiS_,"a",@progbits
	.sectionflags	@""
	.align	4
.nv.constant0._Z22warp_prefix_sum_kernelPiS_:
	.zero		912


//--------------------- .nv.constant0._Z18shuffle_xor_kernelPiS_i --------------------------
	.section	.nv.constant0._Z18shuffle_xor_kernelPiS_i,"a",@progbits
	.sectionflags	@""
	.align	4
.nv.constant0._Z18shuffle_xor_kernelPiS_i:
	.zero		916


//--------------------- .nv.constant0._Z19shuffle_down_kernelPiS_i --------------------------
	.section	.nv.constant0._Z19shuffle_down_kernelPiS_i,"a",@progbits
	.sectionflags	@""
	.align	4
.nv.constant0._Z19shuffle_down_kernelPiS_i:
	.zero		916


//--------------------- .nv.constant0._Z17shuffle_up_kernelPiS_i --------------------------
	.section	.nv.constant0._Z17shuffle_up_kernelPiS_i,"a",@progbits
	.sectionflags	@""
	.align	4
.nv.constant0._Z17shuffle_up_kernelPiS_i:
	.zero		916


//--------------------- .nv.constant0._Z24shuffle_broadcast_kernelPii --------------------------
	.section	.nv.constant0._Z24shuffle_broadcast_kernelPii,"a",@progbits
	.sectionflags	@""
	.align	4
.nv.constant0._Z24shuffle_broadcast_kernelPii:
	.zero		908


//--------------------- SYMBOLS --------------------------

	.type		.nv.reservedSmem.offset0,@object
	.size		.nv.reservedSmem.offset0,0x4
